//
// Generated by NVIDIA NVVM Compiler
//
// Compiler Build ID: CL-36424714
// Cuda compilation tools, release 13.0, V13.0.88
// Based on NVVM 20.0.0
//

.version 9.0
.target sm_100
.address_size 64

	// .globl	_Z32matrix_multiplication_tiled_cudaPfS_S_i
// _ZZ32matrix_multiplication_tiled_cudaPfS_S_iE3A_s has been demoted
// _ZZ32matrix_multiplication_tiled_cudaPfS_S_iE3B_s has been demoted

.visible .entry _Z32matrix_multiplication_tiled_cudaPfS_S_i(
	.param .u64 .ptr .align 1 _Z32matrix_multiplication_tiled_cudaPfS_S_i_param_0,
	.param .u64 .ptr .align 1 _Z32matrix_multiplication_tiled_cudaPfS_S_i_param_1,
	.param .u64 .ptr .align 1 _Z32matrix_multiplication_tiled_cudaPfS_S_i_param_2,
	.param .u32 _Z32matrix_multiplication_tiled_cudaPfS_S_i_param_3
)
{
	.reg .pred 	%p<3>;
	.reg .b32 	%r<37>;
	.reg .b32 	%f<101>;
	.reg .b64 	%rd<13>;
	// demoted variable
	.shared .align 4 .b8 _ZZ32matrix_multiplication_tiled_cudaPfS_S_iE3A_s[4096];
	// demoted variable
	.shared .align 4 .b8 _ZZ32matrix_multiplication_tiled_cudaPfS_S_iE3B_s[4096];
	ld.param.u64 	%rd4, [_Z32matrix_multiplication_tiled_cudaPfS_S_i_param_0];
	ld.param.u64 	%rd5, [_Z32matrix_multiplication_tiled_cudaPfS_S_i_param_1];
	ld.param.u64 	%rd6, [_Z32matrix_multiplication_tiled_cudaPfS_S_i_param_2];
	ld.param.u32 	%r15, [_Z32matrix_multiplication_tiled_cudaPfS_S_i_param_3];
	setp.lt.s32 	%p1, %r15, 32;
	@%p1 bra 	$L__BB0_3;
	mov.u32 	%r16, %tid.x;
	mov.u32 	%r17, %tid.y;
	mov.u32 	%r18, %ntid.x;
	mov.u32 	%r19, %ctaid.x;
	mad.lo.s32 	%r20, %r19, %r18, %r16;
	cvta.to.global.u64 	%rd7, %rd6;
	mov.u32 	%r21, %ntid.y;
	mov.u32 	%r22, %ctaid.y;
	mad.lo.s32 	%r23, %r22, %r21, %r17;
	mul.lo.s32 	%r24, %r15, %r23;
	add.s32 	%r25, %r24, %r20;
	mul.wide.s32 	%rd8, %r25, 4;
	add.s64 	%rd1, %rd7, %rd8;
	shl.b32 	%r26, %r17, 7;
	mov.u32 	%r27, _ZZ32matrix_multiplication_tiled_cudaPfS_S_iE3A_s;
	add.s32 	%r1, %r27, %r26;
	shl.b32 	%r28, %r16, 2;
	add.s32 	%r2, %r1, %r28;
	mov.u32 	%r29, _ZZ32matrix_multiplication_tiled_cudaPfS_S_iE3B_s;
	add.s32 	%r4, %r29, %r28;
	add.s32 	%r3, %r4, %r26;
	shr.s32 	%r30, %r15, 31;
	shr.u32 	%r31, %r30, 27;
	add.s32 	%r32, %r15, %r31;
	shr.s32 	%r33, %r32, 5;
	neg.s32 	%r36, %r33;
	add.s32 	%r35, %r16, %r24;
	mad.lo.s32 	%r34, %r17, %r15, %r20;
	shl.b32 	%r8, %r15, 5;
	cvta.to.global.u64 	%rd2, %rd4;
	cvta.to.global.u64 	%rd3, %rd5;
$L__BB0_2:
	mul.wide.s32 	%rd9, %r35, 4;
	add.s64 	%rd10, %rd2, %rd9;
	mul.wide.s32 	%rd11, %r34, 4;
	add.s64 	%rd12, %rd3, %rd11;
	ld.global.f32 	%f1, [%rd10];
	st.shared.f32 	[%r2], %f1;
	ld.global.f32 	%f2, [%rd12];
	st.shared.f32 	[%r3], %f2;
	bar.sync 	0;
	ld.shared.f32 	%f3, [%r1];
	ld.shared.f32 	%f4, [%r4];
	fma.rn.f32 	%f5, %f3, %f4, 0f00000000;
	ld.shared.f32 	%f6, [%r1+4];
	ld.shared.f32 	%f7, [%r4+128];
	fma.rn.f32 	%f8, %f6, %f7, %f5;
	ld.shared.f32 	%f9, [%r1+8];
	ld.shared.f32 	%f10, [%r4+256];
	fma.rn.f32 	%f11, %f9, %f10, %f8;
	ld.shared.f32 	%f12, [%r1+12];
	ld.shared.f32 	%f13, [%r4+384];
	fma.rn.f32 	%f14, %f12, %f13, %f11;
	ld.shared.f32 	%f15, [%r1+16];
	ld.shared.f32 	%f16, [%r4+512];
	fma.rn.f32 	%f17, %f15, %f16, %f14;
	ld.shared.f32 	%f18, [%r1+20];
	ld.shared.f32 	%f19, [%r4+640];
	fma.rn.f32 	%f20, %f18, %f19, %f17;
	ld.shared.f32 	%f21, [%r1+24];
	ld.shared.f32 	%f22, [%r4+768];
	fma.rn.f32 	%f23, %f21, %f22, %f20;
	ld.shared.f32 	%f24, [%r1+28];
	ld.shared.f32 	%f25, [%r4+896];
	fma.rn.f32 	%f26, %f24, %f25, %f23;
	ld.shared.f32 	%f27, [%r1+32];
	ld.shared.f32 	%f28, [%r4+1024];
	fma.rn.f32 	%f29, %f27, %f28, %f26;
	ld.shared.f32 	%f30, [%r1+36];
	ld.shared.f32 	%f31, [%r4+1152];
	fma.rn.f32 	%f32, %f30, %f31, %f29;
	ld.shared.f32 	%f33, [%r1+40];
	ld.shared.f32 	%f34, [%r4+1280];
	fma.rn.f32 	%f35, %f33, %f34, %f32;
	ld.shared.f32 	%f36, [%r1+44];
	ld.shared.f32 	%f37, [%r4+1408];
	fma.rn.f32 	%f38, %f36, %f37, %f35;
	ld.shared.f32 	%f39, [%r1+48];
	ld.shared.f32 	%f40, [%r4+1536];
	fma.rn.f32 	%f41, %f39, %f40, %f38;
	ld.shared.f32 	%f42, [%r1+52];
	ld.shared.f32 	%f43, [%r4+1664];
	fma.rn.f32 	%f44, %f42, %f43, %f41;
	ld.shared.f32 	%f45, [%r1+56];
	ld.shared.f32 	%f46, [%r4+1792];
	fma.rn.f32 	%f47, %f45, %f46, %f44;
	ld.shared.f32 	%f48, [%r1+60];
	ld.shared.f32 	%f49, [%r4+1920];
	fma.rn.f32 	%f50, %f48, %f49, %f47;
	ld.shared.f32 	%f51, [%r1+64];
	ld.shared.f32 	%f52, [%r4+2048];
	fma.rn.f32 	%f53, %f51, %f52, %f50;
	ld.shared.f32 	%f54, [%r1+68];
	ld.shared.f32 	%f55, [%r4+2176];
	fma.rn.f32 	%f56, %f54, %f55, %f53;
	ld.shared.f32 	%f57, [%r1+72];
	ld.shared.f32 	%f58, [%r4+2304];
	fma.rn.f32 	%f59, %f57, %f58, %f56;
	ld.shared.f32 	%f60, [%r1+76];
	ld.shared.f32 	%f61, [%r4+2432];
	fma.rn.f32 	%f62, %f60, %f61, %f59;
	ld.shared.f32 	%f63, [%r1+80];
	ld.shared.f32 	%f64, [%r4+2560];
	fma.rn.f32 	%f65, %f63, %f64, %f62;
	ld.shared.f32 	%f66, [%r1+84];
	ld.shared.f32 	%f67, [%r4+2688];
	fma.rn.f32 	%f68, %f66, %f67, %f65;
	ld.shared.f32 	%f69, [%r1+88];
	ld.shared.f32 	%f70, [%r4+2816];
	fma.rn.f32 	%f71, %f69, %f70, %f68;
	ld.shared.f32 	%f72, [%r1+92];
	ld.shared.f32 	%f73, [%r4+2944];
	fma.rn.f32 	%f74, %f72, %f73, %f71;
	ld.shared.f32 	%f75, [%r1+96];
	ld.shared.f32 	%f76, [%r4+3072];
	fma.rn.f32 	%f77, %f75, %f76, %f74;
	ld.shared.f32 	%f78, [%r1+100];
	ld.shared.f32 	%f79, [%r4+3200];
	fma.rn.f32 	%f80, %f78, %f79, %f77;
	ld.shared.f32 	%f81, [%r1+104];
	ld.shared.f32 	%f82, [%r4+3328];
	fma.rn.f32 	%f83, %f81, %f82, %f80;
	ld.shared.f32 	%f84, [%r1+108];
	ld.shared.f32 	%f85, [%r4+3456];
	fma.rn.f32 	%f86, %f84, %f85, %f83;
	ld.shared.f32 	%f87, [%r1+112];
	ld.shared.f32 	%f88, [%r4+3584];
	fma.rn.f32 	%f89, %f87, %f88, %f86;
	ld.shared.f32 	%f90, [%r1+116];
	ld.shared.f32 	%f91, [%r4+3712];
	fma.rn.f32 	%f92, %f90, %f91, %f89;
	ld.shared.f32 	%f93, [%r1+120];
	ld.shared.f32 	%f94, [%r4+3840];
	fma.rn.f32 	%f95, %f93, %f94, %f92;
	ld.shared.f32 	%f96, [%r1+124];
	ld.shared.f32 	%f97, [%r4+3968];
	fma.rn.f32 	%f98, %f96, %f97, %f95;
	ld.global.f32 	%f99, [%rd1];
	add.f32 	%f100, %f98, %f99;
	st.global.f32 	[%rd1], %f100;
	bar.sync 	0;
	add.s32 	%r36, %r36, 1;
	setp.ne.s32 	%p2, %r36, 0;
	add.s32 	%r35, %r35, 32;
	add.s32 	%r34, %r34, %r8;
	@%p2 bra 	$L__BB0_2;
$L__BB0_3:
	ret;

}
	// .globl	_Z32matrix_multiplication_naive_cudaPfS_S_i
.visible .entry _Z32matrix_multiplication_naive_cudaPfS_S_i(
	.param .u64 .ptr .align 1 _Z32matrix_multiplication_naive_cudaPfS_S_i_param_0,
	.param .u64 .ptr .align 1 _Z32matrix_multiplication_naive_cudaPfS_S_i_param_1,
	.param .u64 .ptr .align 1 _Z32matrix_multiplication_naive_cudaPfS_S_i_param_2,
	.param .u32 _Z32matrix_multiplication_naive_cudaPfS_S_i_param_3
)
{
	.reg .pred 	%p<10>;
	.reg .b32 	%r<81>;
	.reg .b32 	%f<67>;
	.reg .b64 	%rd<48>;

	ld.param.u64 	%rd5, [_Z32matrix_multiplication_naive_cudaPfS_S_i_param_0];
	ld.param.u64 	%rd6, [_Z32matrix_multiplication_naive_cudaPfS_S_i_param_1];
	ld.param.u64 	%rd4, [_Z32matrix_multiplication_naive_cudaPfS_S_i_param_2];
	ld.param.u32 	%r44, [_Z32matrix_multiplication_naive_cudaPfS_S_i_param_3];
	cvta.to.global.u64 	%rd1, %rd6;
	cvta.to.global.u64 	%rd2, %rd5;
	mov.u32 	%r45, %ctaid.x;
	mov.u32 	%r46, %ntid.x;
	mov.u32 	%r47, %tid.x;
	mad.lo.s32 	%r1, %r45, %r46, %r47;
	mov.u32 	%r48, %ctaid.y;
	mov.u32 	%r49, %ntid.y;
	mul.lo.s32 	%r2, %r48, %r49;
	mov.u32 	%r3, %tid.y;
	add.s32 	%r50, %r2, %r3;
	max.s32 	%r51, %r1, %r50;
	setp.ge.s32 	%p1, %r51, %r44;
	@%p1 bra 	$L__BB1_13;
	mul.lo.s32 	%r5, %r44, %r1;
	and.b32  	%r6, %r44, 7;
	setp.lt.u32 	%p2, %r44, 8;
	mov.f32 	%f66, 0f00000000;
	mov.b32 	%r79, 0;
	@%p2 bra 	$L__BB1_4;
	and.b32  	%r79, %r44, 2147483640;
	neg.s32 	%r77, %r79;
	add.s32 	%r53, %r3, %r44;
	add.s32 	%r76, %r53, %r2;
	shl.b32 	%r10, %r44, 3;
	shl.b32 	%r54, %r44, 1;
	add.s32 	%r75, %r50, %r54;
	mad.lo.s32 	%r74, %r44, 3, %r50;
	shl.b32 	%r55, %r44, 2;
	add.s32 	%r73, %r50, %r55;
	mad.lo.s32 	%r72, %r44, 5, %r50;
	mad.lo.s32 	%r71, %r44, 6, %r50;
	mad.lo.s32 	%r70, %r44, 7, %r50;
	add.s64 	%rd3, %rd2, 16;
	mov.f32 	%f66, 0f00000000;
	mov.u32 	%r68, %r5;
	mov.u32 	%r69, %r50;
$L__BB1_3:
	.pragma "nounroll";
	mul.wide.s32 	%rd7, %r68, 4;
	add.s64 	%rd8, %rd3, %rd7;
	ld.global.f32 	%f16, [%rd8+-16];
	mul.wide.u32 	%rd9, %r69, 4;
	add.s64 	%rd10, %rd1, %rd9;
	ld.global.f32 	%f17, [%rd10];
	fma.rn.f32 	%f18, %f16, %f17, %f66;
	ld.global.f32 	%f19, [%rd8+-12];
	mul.wide.u32 	%rd11, %r76, 4;
	add.s64 	%rd12, %rd1, %rd11;
	ld.global.f32 	%f20, [%rd12];
	fma.rn.f32 	%f21, %f19, %f20, %f18;
	ld.global.f32 	%f22, [%rd8+-8];
	mul.wide.u32 	%rd13, %r75, 4;
	add.s64 	%rd14, %rd1, %rd13;
	ld.global.f32 	%f23, [%rd14];
	fma.rn.f32 	%f24, %f22, %f23, %f21;
	ld.global.f32 	%f25, [%rd8+-4];
	mul.wide.u32 	%rd15, %r74, 4;
	add.s64 	%rd16, %rd1, %rd15;
	ld.global.f32 	%f26, [%rd16];
	fma.rn.f32 	%f27, %f25, %f26, %f24;
	ld.global.f32 	%f28, [%rd8];
	mul.wide.u32 	%rd17, %r73, 4;
	add.s64 	%rd18, %rd1, %rd17;
	ld.global.f32 	%f29, [%rd18];
	fma.rn.f32 	%f30, %f28, %f29, %f27;
	ld.global.f32 	%f31, [%rd8+4];
	mul.wide.u32 	%rd19, %r72, 4;
	add.s64 	%rd20, %rd1, %rd19;
	ld.global.f32 	%f32, [%rd20];
	fma.rn.f32 	%f33, %f31, %f32, %f30;
	ld.global.f32 	%f34, [%rd8+8];
	mul.wide.u32 	%rd21, %r71, 4;
	add.s64 	%rd22, %rd1, %rd21;
	ld.global.f32 	%f35, [%rd22];
	fma.rn.f32 	%f36, %f34, %f35, %f33;
	ld.global.f32 	%f37, [%rd8+12];
	mul.wide.u32 	%rd23, %r70, 4;
	add.s64 	%rd24, %rd1, %rd23;
	ld.global.f32 	%f38, [%rd24];
	fma.rn.f32 	%f66, %f37, %f38, %f36;
	add.s32 	%r77, %r77, 8;
	add.s32 	%r76, %r76, %r10;
	add.s32 	%r75, %r75, %r10;
	add.s32 	%r74, %r74, %r10;
	add.s32 	%r73, %r73, %r10;
	add.s32 	%r72, %r72, %r10;
	add.s32 	%r71, %r71, %r10;
	add.s32 	%r70, %r70, %r10;
	add.s32 	%r69, %r69, %r10;
	add.s32 	%r68, %r68, 8;
	setp.ne.s32 	%p3, %r77, 0;
	@%p3 bra 	$L__BB1_3;
$L__BB1_4:
	setp.eq.s32 	%p4, %r6, 0;
	@%p4 bra 	$L__BB1_12;
	and.b32  	%r38, %r44, 3;
	setp.lt.u32 	%p5, %r6, 4;
	@%p5 bra 	$L__BB1_7;
	add.s32 	%r56, %r79, %r5;
	mul.wide.s32 	%rd25, %r56, 4;
	add.s64 	%rd26, %rd2, %rd25;
	ld.global.f32 	%f40, [%rd26];
	mad.lo.s32 	%r57, %r79, %r44, %r50;
	mul.wide.u32 	%rd27, %r57, 4;
	add.s64 	%rd28, %rd1, %rd27;
	ld.global.f32 	%f41, [%rd28];
	fma.rn.f32 	%f42, %f40, %f41, %f66;
	ld.global.f32 	%f43, [%rd26+4];
	add.s32 	%r58, %r57, %r44;
	mul.wide.u32 	%rd29, %r58, 4;
	add.s64 	%rd30, %rd1, %rd29;
	ld.global.f32 	%f44, [%rd30];
	fma.rn.f32 	%f45, %f43, %f44, %f42;
	ld.global.f32 	%f46, [%rd26+8];
	add.s32 	%r59, %r58, %r44;
	mul.wide.u32 	%rd31, %r59, 4;
	add.s64 	%rd32, %rd1, %rd31;
	ld.global.f32 	%f47, [%rd32];
	fma.rn.f32 	%f48, %f46, %f47, %f45;
	ld.global.f32 	%f49, [%rd26+12];
	add.s32 	%r60, %r59, %r44;
	mul.wide.u32 	%rd33, %r60, 4;
	add.s64 	%rd34, %rd1, %rd33;
	ld.global.f32 	%f50, [%rd34];
	fma.rn.f32 	%f66, %f49, %f50, %f48;
	add.s32 	%r79, %r79, 4;
$L__BB1_7:
	setp.eq.s32 	%p6, %r38, 0;
	@%p6 bra 	$L__BB1_12;
	setp.eq.s32 	%p7, %r38, 1;
	@%p7 bra 	$L__BB1_10;
	add.s32 	%r61, %r79, %r5;
	mul.wide.s32 	%rd35, %r61, 4;
	add.s64 	%rd36, %rd2, %rd35;
	ld.global.f32 	%f52, [%rd36];
	mad.lo.s32 	%r62, %r79, %r44, %r50;
	mul.wide.u32 	%rd37, %r62, 4;
	add.s64 	%rd38, %rd1, %rd37;
	ld.global.f32 	%f53, [%rd38];
	fma.rn.f32 	%f54, %f52, %f53, %f66;
	ld.global.f32 	%f55, [%rd36+4];
	add.s32 	%r63, %r62, %r44;
	mul.wide.u32 	%rd39, %r63, 4;
	add.s64 	%rd40, %rd1, %rd39;
	ld.global.f32 	%f56, [%rd40];
	fma.rn.f32 	%f66, %f55, %f56, %f54;
	add.s32 	%r79, %r79, 2;
$L__BB1_10:
	and.b32  	%r64, %r44, 1;
	setp.eq.b32 	%p8, %r64, 1;
	not.pred 	%p9, %p8;
	@%p9 bra 	$L__BB1_12;
	add.s32 	%r65, %r79, %r5;
	mul.wide.s32 	%rd41, %r65, 4;
	add.s64 	%rd42, %rd2, %rd41;
	ld.global.f32 	%f57, [%rd42];
	mad.lo.s32 	%r66, %r79, %r44, %r50;
	mul.wide.u32 	%rd43, %r66, 4;
	add.s64 	%rd44, %rd1, %rd43;
	ld.global.f32 	%f58, [%rd44];
	fma.rn.f32 	%f66, %f57, %f58, %f66;
$L__BB1_12:
	add.s32 	%r67, %r5, %r50;
	cvta.to.global.u64 	%rd45, %rd4;
	mul.wide.s32 	%rd46, %r67, 4;
	add.s64 	%rd47, %rd45, %rd46;
	st.global.f32 	[%rd47], %f66;
$L__BB1_13:
	ret;

}


// ===== COMPILED SASS (sm_100) =====

	.target	sm_100

	.elftype	@"ET_EXEC"


//--------------------- .note.nv.tkinfo           --------------------------
	.section	.note.nv.tkinfo,"",@"SHT_NOTE"
	.sectionflags	@"SHF_NOTE_NV_TKINFO"
	.tkinfo
        /*0018*/ 	.word	0x00000002
        /*0030*/ 	.string	""
        /*0030*/ 	.string	"ptxas"
        /*0030*/ 	.string	"Cuda compilation tools, release 13.0, V13.0.88"
        /*0030*/ 	.string	"Build cuda_13.0.r13.0/compiler.36424714_0"
        /*0030*/ 	.string	"-arch sm_100 -m 64 "



//--------------------- .note.nv.cuinfo           --------------------------
	.section	.note.nv.cuinfo,"",@"SHT_NOTE"
	.sectionflags	@"SHF_NOTE_NV_CUINFO"
        /*0018*/ 	.short	0x0002
        /*001a*/ 	.short	0x0064
        /*001c*/ 	.short	0x0082
	.zero		2


//--------------------- .nv.info                  --------------------------
	.section	.nv.info,"",@"SHT_CUDA_INFO"
	.align	4


	//----- nvinfo : EIATTR_REGCOUNT
	.align		4
        /*0000*/ 	.byte	0x04, 0x2f
        /*0002*/ 	.short	(.L_1 - .L_0)
	.align		4
.L_0:
        /*0004*/ 	.word	index@(_Z32matrix_multiplication_tiled_cudaPfS_S_i)
        /*0008*/ 	.word	0x0000001e


	//----- nvinfo : EIATTR_FRAME_SIZE
	.align		4
.L_1:
        /*000c*/ 	.byte	0x04, 0x11
        /*000e*/ 	.short	(.L_3 - .L_2)
	.align		4
.L_2:
        /*0010*/ 	.word	index@(_Z32matrix_multiplication_tiled_cudaPfS_S_i)
        /*0014*/ 	.word	0x00000000


	//----- nvinfo : EIATTR_REGCOUNT
	.align		4
.L_3:
        /*0018*/ 	.byte	0x04, 0x2f
        /*001a*/ 	.short	(.L_5 - .L_4)
	.align		4
.L_4:
        /*001c*/ 	.word	index@(_Z32matrix_multiplication_naive_cudaPfS_S_i)
        /*0020*/ 	.word	0x00000020


	//----- nvinfo : EIATTR_FRAME_SIZE
	.align		4
.L_5:
        /*0024*/ 	.byte	0x04, 0x11
        /*0026*/ 	.short	(.L_7 - .L_6)
	.align		4
.L_6:
        /*0028*/ 	.word	index@(_Z32matrix_multiplication_naive_cudaPfS_S_i)
        /*002c*/ 	.word	0x00000000


	//----- nvinfo : EIATTR_MIN_STACK_SIZE
	.align		4
.L_7:
        /*0030*/ 	.byte	0x04, 0x12
        /*0032*/ 	.short	(.L_9 - .L_8)
	.align		4
.L_8:
        /*0034*/ 	.word	index@(_Z32matrix_multiplication_naive_cudaPfS_S_i)
        /*0038*/ 	.word	0x00000000


	//----- nvinfo : EIATTR_MIN_STACK_SIZE
	.align		4
.L_9:
        /*003c*/ 	.byte	0x04, 0x12
        /*003e*/ 	.short	(.L_11 - .L_10)
	.align		4
.L_10:
        /*0040*/ 	.word	index@(_Z32matrix_multiplication_tiled_cudaPfS_S_i)
        /*0044*/ 	.word	0x00000000
.L_11:


//--------------------- .nv.compat                --------------------------
	.section	.nv.compat,"",@"SHT_CUDA_COMPAT_INFO"
	.align	4
        /*0000*/ 	.byte	0x02, 0x09, 0x00, 0x00, 0x02, 0x02, 0x01, 0x00, 0x02, 0x05, 0x05, 0x00, 0x03, 0x07, 0x01, 0x01
        /*0010*/ 	.byte	0x02, 0x03, 0x00, 0x00, 0x02, 0x06, 0x01, 0x00, 0x04, 0x0b, 0x08, 0x00, 0x09, 0x00, 0x00, 0x00
        /*0020*/ 	.byte	0x00, 0x00, 0x00, 0x00


//--------------------- .nv.info._Z32matrix_multiplication_naive_cudaPfS_S_i --------------------------
	.section	.nv.info._Z32matrix_multiplication_naive_cudaPfS_S_i,"",@"SHT_CUDA_INFO"
	.sectionflags	@""
	.align	4


	//----- nvinfo : EIATTR_CUDA_API_VERSION
	.align		4
        /*0000*/ 	.byte	0x04, 0x37
        /*0002*/ 	.short	(.L_13 - .L_12)
.L_12:
        /*0004*/ 	.word	0x00000082


	//----- nvinfo : EIATTR_KPARAM_INFO
	.align		4
.L_13:
        /*0008*/ 	.byte	0x04, 0x17
        /*000a*/ 	.short	(.L_15 - .L_14)
.L_14:
        /*000c*/ 	.word	0x00000000
        /*0010*/ 	.short	0x0003
        /*0012*/ 	.short	0x0018
        /*0014*/ 	.byte	0x00, 0xf0, 0x11, 0x00


	//----- nvinfo : EIATTR_KPARAM_INFO
	.align		4
.L_15:
        /*0018*/ 	.byte	0x04, 0x17
        /*001a*/ 	.short	(.L_17 - .L_16)
.L_16:
        /*001c*/ 	.word	0x00000000
        /*0020*/ 	.short	0x0002
        /*0022*/ 	.short	0x0010
        /*0024*/ 	.byte	0x00, 0xf5, 0x21, 0x00


	//----- nvinfo : EIATTR_KPARAM_INFO
	.align		4
.L_17:
        /*0028*/ 	.byte	0x04, 0x17
        /*002a*/ 	.short	(.L_19 - .L_18)
.L_18:
        /*002c*/ 	.word	0x00000000
        /*0030*/ 	.short	0x0001
        /*0032*/ 	.short	0x0008
        /*0034*/ 	.byte	0x00, 0xf5, 0x21, 0x00


	//----- nvinfo : EIATTR_KPARAM_INFO
	.align		4
.L_19:
        /*0038*/ 	.byte	0x04, 0x17
        /*003a*/ 	.short	(.L_21 - .L_20)
.L_20:
        /*003c*/ 	.word	0x00000000
        /*0040*/ 	.short	0x0000
        /*0042*/ 	.short	0x0000
        /*0044*/ 	.byte	0x00, 0xf5, 0x21, 0x00


	//----- nvinfo : EIATTR_SPARSE_MMA_MASK
	.align		4
.L_21:
        /*0048*/ 	.byte	0x03, 0x50
        /*004a*/ 	.short	0x0000


	//----- nvinfo : EIATTR_MAXREG_COUNT
	.align		4
        /*004c*/ 	.byte	0x03, 0x1b
        /*004e*/ 	.short	0x00ff


	//----- nvinfo : EIATTR_MERCURY_ISA_VERSION
	.align		4
        /*0050*/ 	.byte	0x03, 0x5f
        /*0052*/ 	.short	0x0101


	//----- nvinfo : EIATTR_VRC_CTA_INIT_COUNT
	.align		4
        /*0054*/ 	.byte	0x02, 0x4a
	.zero		1
	.zero		1


	//----- nvinfo : EIATTR_EXIT_INSTR_OFFSETS
	.align		4
        /*0058*/ 	.byte	0x04, 0x1c
        /*005a*/ 	.short	(.L_23 - .L_22)


	//   ....[0]....
.L_22:
        /*005c*/ 	.word	0x000000d0


	//   ....[1]....
        /*0060*/ 	.word	0x00000930


	//----- nvinfo : EIATTR_CBANK_PARAM_SIZE
	.align		4
.L_23:
        /*0064*/ 	.byte	0x03, 0x19
        /*0066*/ 	.short	0x001c


	//----- nvinfo : EIATTR_PARAM_CBANK
	.align		4
        /*0068*/ 	.byte	0x04, 0x0a
        /*006a*/ 	.short	(.L_25 - .L_24)
	.align		4
.L_24:
        /*006c*/ 	.word	index@(.nv.constant0._Z32matrix_multiplication_naive_cudaPfS_S_i)
        /*0070*/ 	.short	0x0380
        /*0072*/ 	.short	0x001c


	//----- nvinfo : EIATTR_SW_WAR
	.align		4
.L_25:
        /*0074*/ 	.byte	0x04, 0x36
        /*0076*/ 	.short	(.L_27 - .L_26)
.L_26:
        /*0078*/ 	.word	0x00000008
.L_27:


//--------------------- .nv.info._Z32matrix_multiplication_tiled_cudaPfS_S_i --------------------------
	.section	.nv.info._Z32matrix_multiplication_tiled_cudaPfS_S_i,"",@"SHT_CUDA_INFO"
	.sectionflags	@""
	.align	4


	//----- nvinfo : EIATTR_CUDA_API_VERSION
	.align		4
        /*0000*/ 	.byte	0x04, 0x37
        /*0002*/ 	.short	(.L_29 - .L_28)
.L_28:
        /*0004*/ 	.word	0x00000082


	//----- nvinfo : EIATTR_KPARAM_INFO
	.align		4
.L_29:
        /*0008*/ 	.byte	0x04, 0x17
        /*000a*/ 	.short	(.L_31 - .L_30)
.L_30:
        /*000c*/ 	.word	0x00000000
        /*0010*/ 	.short	0x0003
        /*0012*/ 	.short	0x0018
        /*0014*/ 	.byte	0x00, 0xf0, 0x11, 0x00


	//----- nvinfo : EIATTR_KPARAM_INFO
	.align		4
.L_31:
        /*0018*/ 	.byte	0x04, 0x17
        /*001a*/ 	.short	(.L_33 - .L_32)
.L_32:
        /*001c*/ 	.word	0x00000000
        /*0020*/ 	.short	0x0002
        /*0022*/ 	.short	0x0010
        /*0024*/ 	.byte	0x00, 0xf5, 0x21, 0x00


	//----- nvinfo : EIATTR_KPARAM_INFO
	.align		4
.L_33:
        /*0028*/ 	.byte	0x04, 0x17
        /*002a*/ 	.short	(.L_35 - .L_34)
.L_34:
        /*002c*/ 	.word	0x00000000
        /*0030*/ 	.short	0x0001
        /*0032*/ 	.short	0x0008
        /*0034*/ 	.byte	0x00, 0xf5, 0x21, 0x00


	//----- nvinfo : EIATTR_KPARAM_INFO
	.align		4
.L_35:
        /*0038*/ 	.byte	0x04, 0x17
        /*003a*/ 	.short	(.L_37 - .L_36)
.L_36:
        /*003c*/ 	.word	0x00000000
        /*0040*/ 	.short	0x0000
        /*0042*/ 	.short	0x0000
        /*0044*/ 	.byte	0x00, 0xf5, 0x21, 0x00


	//----- nvinfo : EIATTR_SPARSE_MMA_MASK
	.align		4
.L_37:
        /*0048*/ 	.byte	0x03, 0x50
        /*004a*/ 	.short	0x0000


	//----- nvinfo : EIATTR_MAXREG_COUNT
	.align		4
        /*004c*/ 	.byte	0x03, 0x1b
        /*004e*/ 	.short	0x00ff


	//----- nvinfo : EIATTR_NUM_BARRIERS
	.align		4
        /*0050*/ 	.byte	0x02, 0x4c
        /*0052*/ 	.byte	0x01
	.zero		1


	//----- nvinfo : EIATTR_MERCURY_ISA_VERSION
	.align		4
        /*0054*/ 	.byte	0x03, 0x5f
        /*0056*/ 	.short	0x0101


	//----- nvinfo : EIATTR_VRC_CTA_INIT_COUNT
	.align		4
        /*0058*/ 	.byte	0x02, 0x4a
	.zero		1
	.zero		1


	//----- nvinfo : EIATTR_EXIT_INSTR_OFFSETS
	.align		4
        /*005c*/ 	.byte	0x04, 0x1c
        /*005e*/ 	.short	(.L_39 - .L_38)


	//   ....[0]....
.L_38:
        /*0060*/ 	.word	0x00000030


	//   ....[1]....
        /*0064*/ 	.word	0x00000790


	//----- nvinfo : EIATTR_CBANK_PARAM_SIZE
	.align		4
.L_39:
        /*0068*/ 	.byte	0x03, 0x19
        /*006a*/ 	.short	0x001c


	//----- nvinfo : EIATTR_PARAM_CBANK
	.align		4
        /*006c*/ 	.byte	0x04, 0x0a
        /*006e*/ 	.short	(.L_41 - .L_40)
	.align		4
.L_40:
        /*0070*/ 	.word	index@(.nv.constant0._Z32matrix_multiplication_tiled_cudaPfS_S_i)
        /*0074*/ 	.short	0x0380
        /*0076*/ 	.short	0x001c


	//----- nvinfo : EIATTR_SW_WAR
	.align		4
.L_41:
        /*0078*/ 	.byte	0x04, 0x36
        /*007a*/ 	.short	(.L_43 - .L_42)
.L_42:
        /*007c*/ 	.word	0x00000008
.L_43:


//--------------------- .nv.callgraph             --------------------------
	.section	.nv.callgraph,"",@"SHT_CUDA_CALLGRAPH"
	.align	4
	.sectionentsize	8
	.align		4
        /*0000*/ 	.word	0x00000000
	.align		4
        /*0004*/ 	.word	0xffffffff
	.align		4
        /*0008*/ 	.word	0x00000000
	.align		4
        /*000c*/ 	.word	0xfffffffe
	.align		4
        /*0010*/ 	.word	0x00000000
	.align		4
        /*0014*/ 	.word	0xfffffffd
	.align		4
        /*0018*/ 	.word	0x00000000
	.align		4
        /*001c*/ 	.word	0xfffffffc


//--------------------- .text._Z32matrix_multiplication_naive_cudaPfS_S_i --------------------------
	.section	.text._Z32matrix_multiplication_naive_cudaPfS_S_i,"ax",@progbits
	.align	128
        .global         _Z32matrix_multiplication_naive_cudaPfS_S_i
        .type           _Z32matrix_multiplication_naive_cudaPfS_S_i,@function
        .size           _Z32matrix_multiplication_naive_cudaPfS_S_i,(.L_x_7 - _Z32matrix_multiplication_naive_cudaPfS_S_i)
        .other          _Z32matrix_multiplication_naive_cudaPfS_S_i,@"STO_CUDA_ENTRY STV_DEFAULT"
_Z32matrix_multiplication_naive_cudaPfS_S_i:
.text._Z32matrix_multiplication_naive_cudaPfS_S_i:
[----:B------:R-:W-:Y:S01]  /*0000*/  LDC R1, c[0x0][0x37c] ;  /* 0x0000df00ff017b82 */ /* 0x000fe20000000800 */
[----:B------:R-:W0:Y:S07]  /*0010*/  S2R R3, SR_TID.X ;  /* 0x0000000000037919 */ /* 0x000e2e0000002100 */
[----:B------:R-:W1:Y:S01]  /*0020*/  S2UR UR4, SR_CTAID.Y ;  /* 0x00000000000479c3 */ /* 0x000e620000002600 */
[----:B------:R-:W2:Y:S07]  /*0030*/  S2R R9, SR_TID.Y ;  /* 0x0000000000097919 */ /* 0x000eae0000002200 */
[----:B------:R-:W0:Y:S08]  /*0040*/  S2UR UR6, SR_CTAID.X ;  /* 0x00000000000679c3 */ /* 0x000e300000002500 */
[----:B------:R-:W0:Y:S01]  /*0050*/  LDC R4, c[0x0][0x360] ;  /* 0x0000d800ff047b82 */ /* 0x000e220000000800 */
[----:B------:R-:W1:Y:S07]  /*0060*/  LDCU UR5, c[0x0][0x364] ;  /* 0x00006c80ff0577ac */ /* 0x000e6e0008000800 */
[----:B------:R-:W3:Y:S01]  /*0070*/  LDC R0, c[0x0][0x398] ;  /* 0x0000e600ff007b82 */ /* 0x000ee20000000800 */
[----:B-1----:R-:W-:Y:S01]  /*0080*/  UIMAD UR4, UR4, UR5, URZ ;  /* 0x00000005040472a4 */ /* 0x002fe2000f8e02ff */
[----:B0-----:R-:W-:-:S05]  /*0090*/  IMAD R4, R4, UR6, R3 ;  /* 0x0000000604047c24 */ /* 0x001fca000f8e0203 */
[----:B--2---:R-:W-:-:S04]  /*00a0*/  IADD3 R3, PT, PT, R9, UR4, RZ ;  /* 0x0000000409037c10 */ /* 0x004fc8000fffe0ff */
[----:B------:R-:W-:-:S04]  /*00b0*/  VIMNMX R5, PT, PT, R4, R3, !PT ;  /* 0x0000000304057248 */ /* 0x000fc80007fe0100 */
[----:B---3--:R-:W-:-:S13]  /*00c0*/  ISETP.GE.AND P0, PT, R5, R0, PT ;  /* 0x000000000500720c */ /* 0x008fda0003f06270 */
[----:B------:R-:W-:Y:S05]  /*00d0*/  @P0 EXIT ;  /* 0x000000000000094d */ /* 0x000fea0003800000 */
[C---:B------:R-:W-:Y:S01]  /*00e0*/  ISETP.GE.U32.AND P1, PT, R0.reuse, 0x8, PT ;  /* 0x000000080000780c */ /* 0x040fe20003f26070 */
[----:B------:R-:W0:Y:S01]  /*00f0*/  LDCU.64 UR8, c[0x0][0x358] ;  /* 0x00006b00ff0877ac */ /* 0x000e220008000a00 */
[----:B------:R-:W-:Y:S01]  /*0100*/  LOP3.LUT R2, R0, 0x7, RZ, 0xc0, !PT ;  /* 0x0000000700027812 */ /* 0x000fe200078ec0ff */
[----:B------:R-:W-:Y:S02]  /*0110*/  HFMA2 R10, -RZ, RZ, 0, 0 ;  /* 0x00000000ff0a7431 */ /* 0x000fe400000001ff */
[----:B------:R-:W-:Y:S01]  /*0120*/  IMAD R4, R4, R0, RZ ;  /* 0x0000000004047224 */ /* 0x000fe200078e02ff */
[----:B------:R-:W-:Y:S02]  /*0130*/  MOV R7, RZ ;  /* 0x000000ff00077202 */ /* 0x000fe40000000f00 */
[----:B------:R-:W-:-:S05]  /*0140*/  ISETP.NE.AND P0, PT, R2, RZ, PT ;  /* 0x000000ff0200720c */ /* 0x000fca0003f05270 */
[----:B------:R-:W-:Y:S08]  /*0150*/  @!P1 BRA `(.L_x_0) ;  /* 0x0000000000fc9947 */ /* 0x000ff00003800000 */
[----:B------:R-:W1:Y:S01]  /*0160*/  LDCU.64 UR6, c[0x0][0x380] ;  /* 0x00007000ff0677ac */ /* 0x000e620008000a00 */
[C---:B------:R-:W-:Y:S01]  /*0170*/  LOP3.LUT R7, R0.reuse, 0x7ffffff8, RZ, 0xc0, !PT ;  /* 0x7ffffff800077812 */ /* 0x040fe200078ec0ff */
[C-C-:B------:R-:W-:Y:S01]  /*0180*/  IMAD R11, R0.reuse, 0x3, R3.reuse ;  /* 0x00000003000b7824 */ /* 0x140fe200078e0203 */
[CC--:B------:R-:W-:Y:S01]  /*0190*/  LEA R5, R0.reuse, R3.reuse, 0x1 ;  /* 0x0000000300057211 */ /* 0x0c0fe200078e08ff */
[C-C-:B------:R-:W-:Y:S01]  /*01a0*/  IMAD R15, R0.reuse, 0x5, R3.reuse ;  /* 0x00000005000f7824 */ /* 0x140fe200078e0203 */
[CC--:B------:R-:W-:Y:S01]  /*01b0*/  LEA R13, R0.reuse, R3.reuse, 0x2 ;  /* 0x00000003000d7211 */ /* 0x0c0fe200078e10ff */
[C-C-:B------:R-:W-:Y:S01]  /*01c0*/  IMAD R17, R0.reuse, 0x6, R3.reuse ;  /* 0x0000000600117824 */ /* 0x140fe200078e0203 */
[----:B------:R-:W-:Y:S01]  /*01d0*/  MOV R10, RZ ;  /* 0x000000ff000a7202 */ /* 0x000fe20000000f00 */
[----:B------:R-:W-:Y:S01]  /*01e0*/  IMAD R25, R0, 0x7, R3 ;  /* 0x0000000700197824 */ /* 0x000fe200078e0203 */
[----:B------:R-:W-:Y:S02]  /*01f0*/  MOV R8, R4 ;  /* 0x0000000400087202 */ /* 0x000fe40000000f00 */
[----:B------:R-:W-:-:S02]  /*0200*/  MOV R29, R3 ;  /* 0x00000003001d7202 */ /* 0x000fc40000000f00 */
[----:B------:R-:W-:Y:S02]  /*0210*/  IADD3 R6, PT, PT, -R7, RZ, RZ ;  /* 0x000000ff07067210 */ /* 0x000fe40007ffe1ff */
[----:B------:R-:W-:Y:S01]  /*0220*/  IADD3 R9, PT, PT, R0, UR4, R9 ;  /* 0x0000000400097c10 */ /* 0x000fe2000fffe009 */
[----:B-1----:R-:W-:-:S04]  /*0230*/  UIADD3 UR5, UP0, UPT, UR6, 0x10, URZ ;  /* 0x0000001006057890 */ /* 0x002fc8000ff1e0ff */
[----:B------:R-:W-:-:S12]  /*0240*/  UIADD3.X UR4, UPT, UPT, URZ, UR7, URZ, UP0, !UPT ;  /* 0x00000007ff047290 */ /* 0x000fd800087fe4ff */
.L_x_1:
[----:B------:R-:W1:Y:S01]  /*0250*/  LDC.64 R18, c[0x0][0x388] ;  /* 0x0000e200ff127b82 */ /* 0x000e620000000a00 */
[----:B------:R-:W-:Y:S02]  /*0260*/  MOV R20, UR5 ;  /* 0x0000000500147c02 */ /* 0x000fe40008000f00 */
[----:B------:R-:W-:-:S03]  /*0270*/  MOV R21, UR4 ;  /* 0x0000000400157c02 */ /* 0x000fc60008000f00 */
[----:B------:R-:W-:-:S05]  /*0280*/  IMAD.WIDE R20, R8, 0x4, R20 ;  /* 0x0000000408147825 */ /* 0x000fca00078e0214 */
[----:B0-----:R-:W2:Y:S04]  /*0290*/  LDG.E R12, desc[UR8][R20.64+-0x10] ;  /* 0xfffff008140c7981 */ /* 0x001ea8000c1e1900 */
[----:B------:R-:W3:Y:S04]  /*02a0*/  LDG.E R14, desc[UR8][R20.64+-0xc] ;  /* 0xfffff408140e7981 */ /* 0x000ee8000c1e1900 */
[----:B------:R-:W4:Y:S01]  /*02b0*/  LDG.E R28, desc[UR8][R20.64+-0x8] ;  /* 0xfffff808141c7981 */ /* 0x000f22000c1e1900 */
[----:B-1----:R-:W-:-:S03]  /*02c0*/  IMAD.WIDE.U32 R22, R29, 0x4, R18 ;  /* 0x000000041d167825 */ /* 0x002fc600078e0012 */
[----:B------:R-:W5:Y:S04]  /*02d0*/  LDG.E R16, desc[UR8][R20.64+-0x4] ;  /* 0xfffffc0814107981 */ /* 0x000f68000c1e1900 */
[----:B------:R-:W2:Y:S01]  /*02e0*/  LDG.E R23, desc[UR8][R22.64] ;  /* 0x0000000816177981 */ /* 0x000ea2000c1e1900 */
[----:B------:R-:W-:-:S04]  /*02f0*/  IMAD.WIDE.U32 R26, R9, 0x4, R18 ;  /* 0x00000004091a7825 */ /* 0x000fc800078e0012 */
[----:B--2---:R-:W-:Y:S01]  /*0300*/  FFMA R10, R12, R23, R10 ;  /* 0x000000170c0a7223 */ /* 0x004fe2000000000a */
[--C-:B------:R-:W-:Y:S01]  /*0310*/  IMAD.WIDE.U32 R22, R5, 0x4, R18.reuse ;  /* 0x0000000405167825 */ /* 0x100fe200078e0012 */
[----:B------:R0:W3:Y:S05]  /*0320*/  LDG.E R12, desc[UR8][R26.64] ;  /* 0x000000081a0c7981 */ /* 0x0000ea000c1e1900 */
[----:B------:R-:W4:Y:S01]  /*0330*/  LDG.E R23, desc[UR8][R22.64] ;  /* 0x0000000816177981 */ /* 0x000f22000c1e1900 */
[----:B0-----:R-:W-:-:S05]  /*0340*/  IMAD.WIDE.U32 R26, R11, 0x4, R18 ;  /* 0x000000040b1a7825 */ /* 0x001fca00078e0012 */
[----:B------:R0:W5:Y:S02]  /*0350*/  LDG.E R24, desc[UR8][R26.64] ;  /* 0x000000081a187981 */ /* 0x000164000c1e1900 */
[----:B0-----:R-:W-:-:S04]  /*0360*/  IMAD.WIDE.U32 R26, R13, 0x4, R18 ;  /* 0x000000040d1a7825 */ /* 0x001fc800078e0012 */
[----:B---3--:R-:W-:Y:S02]  /*0370*/  FFMA R10, R14, R12, R10 ;  /* 0x0000000c0e0a7223 */ /* 0x008fe4000000000a */
[----:B------:R-:W2:Y:S02]  /*0380*/  LDG.E R14, desc[UR8][R20.64+0x4] ;  /* 0x00000408140e7981 */ /* 0x000ea4000c1e1900 */
[----:B----4-:R-:W-:Y:S01]  /*0390*/  FFMA R10, R28, R23, R10 ;  /* 0x000000171c0a7223 */ /* 0x010fe2000000000a */
[----:B------:R-:W-:Y:S01]  /*03a0*/  IMAD.WIDE.U32 R22, R15, 0x4, R18 ;  /* 0x000000040f167825 */ /* 0x000fe200078e0012 */
[----:B------:R-:W3:Y:S04]  /*03b0*/  LDG.E R12, desc[UR8][R20.64+0x8] ;  /* 0x00000808140c7981 */ /* 0x000ee8000c1e1900 */
[----:B------:R-:W4:Y:S01]  /*03c0*/  LDG.E R28, desc[UR8][R20.64+0xc] ;  /* 0x00000c08141c7981 */ /* 0x000f22000c1e1900 */
[----:B-----5:R-:W-:-:S03]  /*03d0*/  FFMA R10, R16, R24, R10 ;  /* 0x00000018100a7223 */ /* 0x020fc6000000000a */
[----:B------:R-:W2:Y:S04]  /*03e0*/  LDG.E R23, desc[UR8][R22.64] ;  /* 0x0000000816177981 */ /* 0x000ea8000c1e1900 */
[----:B------:R0:W5:Y:S04]  /*03f0*/  LDG.E R24, desc[UR8][R26.64] ;  /* 0x000000081a187981 */ /* 0x000168000c1e1900 */
[----:B------:R-:W5:Y:S01]  /*0400*/  LDG.E R16, desc[UR8][R20.64] ;  /* 0x0000000814107981 */ /* 0x000f62000c1e1900 */
[----:B0-----:R-:W-:-:S04]  /*0410*/  IMAD.WIDE.U32 R26, R17, 0x4, R18 ;  /* 0x00000004111a7825 */ /* 0x001fc800078e0012 */
[----:B------:R-:W-:Y:S02]  /*0420*/  IMAD.WIDE.U32 R18, R25, 0x4, R18 ;  /* 0x0000000419127825 */ /* 0x000fe400078e0012 */
[----:B------:R-:W3:Y:S04]  /*0430*/  LDG.E R27, desc[UR8][R26.64] ;  /* 0x000000081a1b7981 */ /* 0x000ee8000c1e1900 */
[----:B------:R-:W4:Y:S01]  /*0440*/  LDG.E R19, desc[UR8][R18.64] ;  /* 0x0000000812137981 */ /* 0x000f22000c1e1900 */
[----:B------:R-:W-:-:S04]  /*0450*/  IADD3 R6, PT, PT, R6, 0x8, RZ ;  /* 0x0000000806067810 */ /* 0x000fc80007ffe0ff */
[----:B------:R-:W-:Y:S02]  /*0460*/  ISETP.NE.AND P1, PT, R6, RZ, PT ;  /* 0x000000ff0600720c */ /* 0x000fe40003f25270 */
[C---:B------:R-:W-:Y:S02]  /*0470*/  LEA R9, R0.reuse, R9, 0x3 ;  /* 0x0000000900097211 */ /* 0x040fe400078e18ff */
[C---:B------:R-:W-:Y:S02]  /*0480*/  LEA R5, R0.reuse, R5, 0x3 ;  /* 0x0000000500057211 */ /* 0x040fe400078e18ff */
[C---:B------:R-:W-:Y:S02]  /*0490*/  LEA R11, R0.reuse, R11, 0x3 ;  /* 0x0000000b000b7211 */ /* 0x040fe400078e18ff */
[C---:B------:R-:W-:Y:S02]  /*04a0*/  LEA R13, R0.reuse, R13, 0x3 ;  /* 0x0000000d000d7211 */ /* 0x040fe400078e18ff */
[----:B------:R-:W-:-:S02]  /*04b0*/  LEA R15, R0, R15, 0x3 ;  /* 0x0000000f000f7211 */ /* 0x000fc400078e18ff */
[C---:B------:R-:W-:Y:S02]  /*04c0*/  LEA R17, R0.reuse, R17, 0x3 ;  /* 0x0000001100117211 */ /* 0x040fe400078e18ff */
[C---:B------:R-:W-:Y:S02]  /*04d0*/  LEA R25, R0.reuse, R25, 0x3 ;  /* 0x0000001900197211 */ /* 0x040fe400078e18ff */
[----:B------:R-:W-:Y:S02]  /*04e0*/  LEA R29, R0, R29, 0x3 ;  /* 0x0000001d001d7211 */ /* 0x000fe400078e18ff */
[----:B------:R-:W-:Y:S01]  /*04f0*/  IADD3 R8, PT, PT, R8, 0x8, RZ ;  /* 0x0000000808087810 */ /* 0x000fe20007ffe0ff */
[----:B-----5:R-:W-:-:S04]  /*0500*/  FFMA R10, R16, R24, R10 ;  /* 0x00000018100a7223 */ /* 0x020fc8000000000a */
[----:B--2---:R-:W-:-:S04]  /*0510*/  FFMA R10, R14, R23, R10 ;  /* 0x000000170e0a7223 */ /* 0x004fc8000000000a */
[----:B---3--:R-:W-:-:S04]  /*0520*/  FFMA R10, R12, R27, R10 ;  /* 0x0000001b0c0a7223 */ /* 0x008fc8000000000a */
[----:B----4-:R-:W-:Y:S01]  /*0530*/  FFMA R10, R28, R19, R10 ;  /* 0x000000131c0a7223 */ /* 0x010fe2000000000a */
[----:B------:R-:W-:Y:S06]  /*0540*/  @P1 BRA `(.L_x_1) ;  /* 0xfffffffc00401947 */ /* 0x000fec000383ffff */
.L_x_0:
[----:B------:R-:W-:Y:S05]  /*0550*/  @!P0 BRA `(.L_x_2) ;  /* 0x0000000000e48947 */ /* 0x000fea0003800000 */
[----:B------:R-:W-:Y:S02]  /*0560*/  ISETP.GE.U32.AND P0, PT, R2, 0x4, PT ;  /* 0x000000040200780c */ /* 0x000fe40003f06070 */
[----:B------:R-:W-:-:S04]  /*0570*/  LOP3.LUT R6, R0, 0x3, RZ, 0xc0, !PT ;  /* 0x0000000300067812 */ /* 0x000fc800078ec0ff */
[----:B------:R-:W-:-:S07]  /*0580*/  ISETP.NE.AND P1, PT, R6, RZ, PT ;  /* 0x000000ff0600720c */ /* 0x000fce0003f25270 */
[----:B------:R-:W-:Y:S06]  /*0590*/  @!P0 BRA `(.L_x_3) ;  /* 0x0000000000648947 */ /* 0x000fec0003800000 */
[----:B------:R-:W1:Y:S01]  /*05a0*/  LDC.64 R8, c[0x0][0x388] ;  /* 0x0000e200ff087b82 */ /* 0x000e620000000a00 */
[----:B------:R-:W-:Y:S01]  /*05b0*/  IMAD R19, R7, R0, R3 ;  /* 0x0000000007137224 */ /* 0x000fe200078e0203 */
[----:B------:R-:W-:-:S04]  /*05c0*/  IADD3 R5, PT, PT, R4, R7, RZ ;  /* 0x0000000704057210 */ /* 0x000fc80007ffe0ff */
[-C--:B------:R-:W-:Y:S02]  /*05d0*/  IADD3 R17, PT, PT, R19, R0.reuse, RZ ;  /* 0x0000000013117210 */ /* 0x080fe40007ffe0ff */
[----:B------:R-:W2:Y:S02]  /*05e0*/  LDC.64 R12, c[0x0][0x380] ;  /* 0x0000e000ff0c7b82 */ /* 0x000ea40000000a00 */
[----:B------:R-:W-:Y:S01]  /*05f0*/  IADD3 R11, PT, PT, R17, R0, RZ ;  /* 0x00000000110b7210 */ /* 0x000fe20007ffe0ff */
[----:B-1----:R-:W-:-:S04]  /*0600*/  IMAD.WIDE.U32 R18, R19, 0x4, R8 ;  /* 0x0000000413127825 */ /* 0x002fc800078e0008 */
[----:B------:R-:W-:Y:S02]  /*0610*/  IMAD.WIDE.U32 R16, R17, 0x4, R8 ;  /* 0x0000000411107825 */ /* 0x000fe400078e0008 */
[----:B0-----:R-:W3:Y:S02]  /*0620*/  LDG.E R18, desc[UR8][R18.64] ;  /* 0x0000000812127981 */ /* 0x001ee4000c1e1900 */
[----:B--2---:R-:W-:Y:S02]  /*0630*/  IMAD.WIDE R12, R5, 0x4, R12 ;  /* 0x00000004050c7825 */ /* 0x004fe400078e020c */
[----:B------:R-:W2:Y:S02]  /*0640*/  LDG.E R16, desc[UR8][R16.64] ;  /* 0x0000000810107981 */ /* 0x000ea4000c1e1900 */
[C-C-:B------:R-:W-:Y:S01]  /*0650*/  IMAD.WIDE.U32 R14, R11.reuse, 0x4, R8.reuse ;  /* 0x000000040b0e7825 */ /* 0x140fe200078e0008 */
[----:B------:R-:W-:Y:S01]  /*0660*/  IADD3 R11, PT, PT, R11, R0, RZ ;  /* 0x000000000b0b7210 */ /* 0x000fe20007ffe0ff */
[----:B------:R-:W3:Y:S04]  /*0670*/  LDG.E R5, desc[UR8][R12.64] ;  /* 0x000000080c057981 */ /* 0x000ee8000c1e1900 */
[----:B------:R-:W2:Y:S01]  /*0680*/  LDG.E R2, desc[UR8][R12.64+0x4] ;  /* 0x000004080c027981 */ /* 0x000ea2000c1e1900 */
[----:B------:R-:W-:-:S03]  /*0690*/  IMAD.WIDE.U32 R8, R11, 0x4, R8 ;  /* 0x000000040b087825 */ /* 0x000fc600078e0008 */
[----:B------:R-:W4:Y:S04]  /*06a0*/  LDG.E R14, desc[UR8][R14.64] ;  /* 0x000000080e0e7981 */ /* 0x000f28000c1e1900 */
[----:B------:R-:W4:Y:S04]  /*06b0*/  LDG.E R11, desc[UR8][R12.64+0x8] ;  /* 0x000008080c0b7981 */ /* 0x000f28000c1e1900 */
[----:B------:R-:W5:Y:S04]  /*06c0*/  LDG.E R21, desc[UR8][R12.64+0xc] ;  /* 0x00000c080c157981 */ /* 0x000f68000c1e1900 */
[----:B------:R-:W5:Y:S01]  /*06d0*/  LDG.E R8, desc[UR8][R8.64] ;  /* 0x0000000808087981 */ /* 0x000f62000c1e1900 */
[----:B------:R-:W-:Y:S01]  /*06e0*/  IADD3 R7, PT, PT, R7, 0x4, RZ ;  /* 0x0000000407077810 */ /* 0x000fe20007ffe0ff */
[----:B---3--:R-:W-:-:S04]  /*06f0*/  FFMA R5, R5, R18, R10 ;  /* 0x0000001205057223 */ /* 0x008fc8000000000a */
[----:B--2---:R-:W-:-:S04]  /*0700*/  FFMA R2, R2, R16, R5 ;  /* 0x0000001002027223 */ /* 0x004fc80000000005 */
[----:B----4-:R-:W-:-:S04]  /*0710*/  FFMA R2, R11, R14, R2 ;  /* 0x0000000e0b027223 */ /* 0x010fc80000000002 */
[----:B-----5:R-:W-:-:S07]  /*0720*/  FFMA R10, R21, R8, R2 ;  /* 0x00000008150a7223 */ /* 0x020fce0000000002 */
.L_x_3:
[----:B------:R-:W-:Y:S05]  /*0730*/  @!P1 BRA `(.L_x_2) ;  /* 0x00000000006c9947 */ /* 0x000fea0003800000 */
[----:B------:R-:W1:Y:S01]  /*0740*/  LDC.64 R18, c[0x0][0x388] ;  /* 0x0000e200ff127b82 */ /* 0x000e620000000a00 */
[----:B------:R-:W-:Y:S02]  /*0750*/  ISETP.NE.AND P0, PT, R6, 0x1, PT ;  /* 0x000000010600780c */ /* 0x000fe40003f05270 */
[----:B------:R-:W-:-:S04]  /*0760*/  LOP3.LUT R2, R0, 0x1, RZ, 0xc0, !PT ;  /* 0x0000000100027812 */ /* 0x000fc800078ec0ff */
[----:B------:R-:W-:Y:S01]  /*0770*/  ISETP.NE.U32.AND P1, PT, R2, 0x1, PT ;  /* 0x000000010200780c */ /* 0x000fe20003f25070 */
[----:B------:R-:W2:Y:S06]  /*0780*/  LDC.64 R8, c[0x0][0x380] ;  /* 0x0000e000ff087b82 */ /* 0x000eac0000000a00 */
[C---:B------:R-:W-:Y:S01]  /*0790*/  @P0 IMAD R17, R7.reuse, R0, R3 ;  /* 0x0000000007110224 */ /* 0x040fe200078e0203 */
[----:B------:R-:W-:Y:S01]  /*07a0*/  @P0 IADD3 R5, PT, PT, R4, R7, RZ ;  /* 0x0000000704050210 */ /* 0x000fe20007ffe0ff */
[----:B------:R-:W3:Y:S01]  /*07b0*/  LDC.64 R14, c[0x0][0x380] ;  /* 0x0000e000ff0e7b82 */ /* 0x000ee20000000a00 */
[----:B------:R-:W-:-:S02]  /*07c0*/  @P0 IADD3 R7, PT, PT, R7, 0x2, RZ ;  /* 0x0000000207070810 */ /* 0x000fc40007ffe0ff */
[----:B------:R-:W-:-:S05]  /*07d0*/  @P0 IADD3 R11, PT, PT, R17, R0, RZ ;  /* 0x00000000110b0210 */ /* 0x000fca0007ffe0ff */
[----:B------:R-:W4:Y:S01]  /*07e0*/  LDC.64 R12, c[0x0][0x388] ;  /* 0x0000e200ff0c7b82 */ /* 0x000f220000000a00 */
[----:B-1----:R-:W-:-:S04]  /*07f0*/  @P0 IMAD.WIDE.U32 R16, R17, 0x4, R18 ;  /* 0x0000000411100825 */ /* 0x002fc800078e0012 */
[----:B------:R-:W-:Y:S02]  /*0800*/  @P0 IMAD.WIDE.U32 R18, R11, 0x4, R18 ;  /* 0x000000040b120825 */ /* 0x000fe400078e0012 */
[----:B0-----:R-:W5:Y:S02]  /*0810*/  @P0 LDG.E R16, desc[UR8][R16.64] ;  /* 0x0000000810100981 */ /* 0x001f64000c1e1900 */
[----:B--2---:R-:W-:Y:S01]  /*0820*/  @P0 IMAD.WIDE R8, R5, 0x4, R8 ;  /* 0x0000000405080825 */ /* 0x004fe200078e0208 */
[----:B------:R-:W-:Y:S01]  /*0830*/  @!P1 IADD3 R5, PT, PT, R4, R7, RZ ;  /* 0x0000000704059210 */ /* 0x000fe20007ffe0ff */
[----:B------:R-:W2:Y:S02]  /*0840*/  @P0 LDG.E R18, desc[UR8][R18.64] ;  /* 0x0000000812120981 */ /* 0x000ea4000c1e1900 */
[----:B------:R-:W-:Y:S02]  /*0850*/  @!P1 IMAD R7, R7, R0, R3 ;  /* 0x0000000007079224 */ /* 0x000fe400078e0203 */
[----:B------:R-:W5:Y:S01]  /*0860*/  @P0 LDG.E R11, desc[UR8][R8.64] ;  /* 0x00000008080b0981 */ /* 0x000f62000c1e1900 */
[----:B---3--:R-:W-:-:S03]  /*0870*/  @!P1 IMAD.WIDE R14, R5, 0x4, R14 ;  /* 0x00000004050e9825 */ /* 0x008fc600078e020e */
[----:B------:R-:W2:Y:S04]  /*0880*/  @P0 LDG.E R0, desc[UR8][R8.64+0x4] ;  /* 0x0000040808000981 */ /* 0x000ea8000c1e1900 */
[----:B------:R-:W3:Y:S01]  /*0890*/  @!P1 LDG.E R15, desc[UR8][R14.64] ;  /* 0x000000080e0f9981 */ /* 0x000ee2000c1e1900 */
[----:B----4-:R-:W-:-:S06]  /*08a0*/  @!P1 IMAD.WIDE.U32 R12, R7, 0x4, R12 ;  /* 0x00000004070c9825 */ /* 0x010fcc00078e000c */
[----:B------:R-:W3:Y:S01]  /*08b0*/  @!P1 LDG.E R12, desc[UR8][R12.64] ;  /* 0x000000080c0c9981 */ /* 0x000ee2000c1e1900 */
[----:B-----5:R-:W-:-:S04]  /*08c0*/  @P0 FFMA R11, R11, R16, R10 ;  /* 0x000000100b0b0223 */ /* 0x020fc8000000000a */
[----:B--2---:R-:W-:-:S04]  /*08d0*/  @P0 FFMA R10, R0, R18, R11 ;  /* 0x00000012000a0223 */ /* 0x004fc8000000000b */
[----:B---3--:R-:W-:-:S07]  /*08e0*/  @!P1 FFMA R10, R15, R12, R10 ;  /* 0x0000000c0f0a9223 */ /* 0x008fce000000000a */
.L_x_2:
[----:B------:R-:W1:Y:S01]  /*08f0*/  LDC.64 R6, c[0x0][0x390] ;  /* 0x0000e400ff067b82 */ /* 0x000e620000000a00 */
[----:B------:R-:W-:-:S05]  /*0900*/  IADD3 R3, PT, PT, R3, R4, RZ ;  /* 0x0000000403037210 */ /* 0x000fca0007ffe0ff */
[----:B-1----:R-:W-:-:S05]  /*0910*/  IMAD.WIDE R2, R3, 0x4, R6 ;  /* 0x0000000403027825 */ /* 0x002fca00078e0206 */
[----:B0-----:R-:W-:Y:S01]  /*0920*/  STG.E desc[UR8][R2.64], R10 ;  /* 0x0000000a02007986 */ /* 0x001fe2000c101908 */
[----:B------:R-:W-:Y:S05]  /*0930*/  EXIT ;  /* 0x000000000000794d */ /* 0x000fea0003800000 */
.L_x_4:
[----:B------:R-:W-:-:S00]  /*0940*/  BRA `(.L_x_4) ;  /* 0xfffffffc00fc7947 */ /* 0x000fc0000383ffff */
[----:B------:R-:W-:-:S00]  /*0950*/  NOP ;  /* 0x0000000000007918 */ /* 0x000fc00000000000 */
        /* <DEDUP_REMOVED lines=10> */
.L_x_7:


//--------------------- .text._Z32matrix_multiplication_tiled_cudaPfS_S_i --------------------------
	.section	.text._Z32matrix_multiplication_tiled_cudaPfS_S_i,"ax",@progbits
	.align	128
        .global         _Z32matrix_multiplication_tiled_cudaPfS_S_i
        .type           _Z32matrix_multiplication_tiled_cudaPfS_S_i,@function
        .size           _Z32matrix_multiplication_tiled_cudaPfS_S_i,(.L_x_8 - _Z32matrix_multiplication_tiled_cudaPfS_S_i)
        .other          _Z32matrix_multiplication_tiled_cudaPfS_S_i,@"STO_CUDA_ENTRY STV_DEFAULT"
_Z32matrix_multiplication_tiled_cudaPfS_S_i:
.text._Z32matrix_multiplication_tiled_cudaPfS_S_i:
[----:B------:R-:W-:Y:S08]  /*0000*/  LDC R1, c[0x0][0x37c] ;  /* 0x0000df00ff017b82 */ /* 0x000ff00000000800 */
[----:B------:R-:W0:Y:S02]  /*0010*/  LDC R0, c[0x0][0x398] ;  /* 0x0000e600ff007b82 */ /* 0x000e240000000800 */
[----:B0-----:R-:W-:-:S13]  /*0020*/  ISETP.GE.AND P0, PT, R0, 0x20, PT ;  /* 0x000000200000780c */ /* 0x001fda0003f06270 */
[----:B------:R-:W-:Y:S05]  /*0030*/  @!P0 EXIT ;  /* 0x000000000000894d */ /* 0x000fea0003800000 */
[----:B------:R-:W0:Y:S01]  /*0040*/  S2R R11, SR_TID.X ;  /* 0x00000000000b7919 */ /* 0x000e220000002100 */
[----:B------:R-:W1:Y:S01]  /*0050*/  S2UR UR6, SR_CgaCtaId ;  /* 0x00000000000679c3 */ /* 0x000e620000008800 */
[----:B------:R-:W0:Y:S01]  /*0060*/  LDCU UR5, c[0x0][0x360] ;  /* 0x00006c00ff0577ac */ /* 0x000e220008000800 */
[----:B------:R-:W-:Y:S01]  /*0070*/  SHF.R.S32.HI R9, RZ, 0x1f, R0 ;  /* 0x0000001fff097819 */ /* 0x000fe20000011400 */
[----:B------:R-:W0:Y:S01]  /*0080*/  S2R R2, SR_CTAID.X ;  /* 0x0000000000027919 */ /* 0x000e220000002500 */
[----:B------:R-:W2:Y:S02]  /*0090*/  LDCU UR7, c[0x0][0x364] ;  /* 0x00006c80ff0777ac */ /* 0x000ea40008000800 */
[----:B------:R-:W-:Y:S01]  /*00a0*/  LEA.HI R9, R9, R0, RZ, 0x5 ;  /* 0x0000000009097211 */ /* 0x000fe200078f28ff */
[----:B------:R-:W2:Y:S01]  /*00b0*/  S2R R13, SR_TID.Y ;  /* 0x00000000000d7919 */ /* 0x000ea20000002200 */
[----:B------:R-:W3:Y:S01]  /*00c0*/  LDC.64 R22, c[0x0][0x390] ;  /* 0x0000e400ff167b82 */ /* 0x000ee20000000a00 */
[----:B------:R-:W-:Y:S01]  /*00d0*/  UMOV UR4, 0x400 ;  /* 0x0000040000047882 */ /* 0x000fe20000000000 */
[----:B------:R-:W-:Y:S01]  /*00e0*/  SHF.R.S32.HI R9, RZ, 0x5, R9 ;  /* 0x00000005ff097819 */ /* 0x000fe20000011409 */
[----:B------:R-:W2:Y:S01]  /*00f0*/  S2R R4, SR_CTAID.Y ;  /* 0x0000000000047919 */ /* 0x000ea20000002600 */
[----:B------:R-:W4:Y:S02]  /*0100*/  LDCU.64 UR8, c[0x0][0x358] ;  /* 0x00006b00ff0877ac */ /* 0x000f240008000a00 */
[----:B------:R-:W-:-:S02]  /*0110*/  IADD3 R8, PT, PT, -R9, RZ, RZ ;  /* 0x000000ff09087210 */ /* 0x000fc40007ffe1ff */
[----:B------:R-:W4:Y:S08]  /*0120*/  LDC.64 R20, c[0x0][0x380] ;  /* 0x0000e000ff147b82 */ /* 0x000f300000000a00 */
[----:B------:R-:W4:Y:S01]  /*0130*/  LDC.64 R18, c[0x0][0x388] ;  /* 0x0000e200ff127b82 */ /* 0x000f220000000a00 */
[----:B0-----:R-:W-:Y:S01]  /*0140*/  IMAD R3, R2, UR5, R11 ;  /* 0x0000000502037c24 */ /* 0x001fe2000f8e020b */
[----:B------:R-:W-:-:S02]  /*0150*/  UIADD3 UR5, UPT, UPT, UR4, 0x1000, URZ ;  /* 0x0000100004057890 */ /* 0x000fc4000fffe0ff */
[----:B-1----:R-:W-:Y:S02]  /*0160*/  ULEA UR4, UR6, UR4, 0x18 ;  /* 0x0000000406047291 */ /* 0x002fe4000f8ec0ff */
[----:B------:R-:W-:Y:S01]  /*0170*/  ULEA UR5, UR6, UR5, 0x18 ;  /* 0x0000000506057291 */ /* 0x000fe2000f8ec0ff */
[----:B--2---:R-:W-:-:S03]  /*0180*/  IMAD R5, R4, UR7, R13 ;  /* 0x0000000704057c24 */ /* 0x004fc6000f8e020d */
[----:B------:R-:W-:Y:S02]  /*0190*/  LEA R16, R13, UR4, 0x7 ;  /* 0x000000040d107c11 */ /* 0x000fe4000f8e38ff */
[----:B------:R-:W-:Y:S01]  /*01a0*/  LEA R10, R11, UR5, 0x2 ;  /* 0x000000050b0a7c11 */ /* 0x000fe2000f8e10ff */
[CC--:B------:R-:W-:Y:S02]  /*01b0*/  IMAD R7, R5.reuse, R0.reuse, R3 ;  /* 0x0000000005077224 */ /* 0x0c0fe400078e0203 */
[----:B------:R-:W-:Y:S01]  /*01c0*/  IMAD R2, R5, R0, R11 ;  /* 0x0000000005027224 */ /* 0x000fe200078e020b */
[----:B------:R-:W-:Y:S01]  /*01d0*/  LEA R11, R11, R16, 0x2 ;  /* 0x000000100b0b7211 */ /* 0x000fe200078e10ff */
[----:B---3--:R-:W-:Y:S01]  /*01e0*/  IMAD.WIDE R22, R7, 0x4, R22 ;  /* 0x0000000407167825 */ /* 0x008fe200078e0216 */
[----:B------:R-:W-:-:S03]  /*01f0*/  LEA R9, R13, R10, 0x7 ;  /* 0x0000000a0d097211 */ /* 0x000fc600078e38ff */
[----:B------:R-:W-:-:S07]  /*0200*/  IMAD R3, R13, R0, R3 ;  /* 0x000000000d037224 */ /* 0x000fce00078e0203 */
.L_x_5:
[----:B----4-:R-:W-:-:S04]  /*0210*/  IMAD.WIDE R12, R2, 0x4, R20 ;  /* 0x00000004020c7825 */ /* 0x010fc800078e0214 */
[----:B------:R-:W-:Y:S02]  /*0220*/  IMAD.WIDE R14, R3, 0x4, R18 ;  /* 0x00000004030e7825 */ /* 0x000fe400078e0212 */
[----:B------:R-:W2:Y:S04]  /*0230*/  LDG.E R12, desc[UR8][R12.64] ;  /* 0x000000080c0c7981 */ /* 0x000ea8000c1e1900 */
[----:B------:R-:W3:Y:S04]  /*0240*/  LDG.E R24, desc[UR8][R14.64] ;  /* 0x000000080e187981 */ /* 0x000ee8000c1e1900 */
[----:B--2---:R-:W-:Y:S04]  /*0250*/  STS [R11], R12 ;  /* 0x0000000c0b007388 */ /* 0x004fe80000000800 */
[----:B---3--:R-:W-:Y:S01]  /*0260*/  STS [R9], R24 ;  /* 0x0000001809007388 */ /* 0x008fe20000000800 */
[----:B------:R-:W-:Y:S06]  /*0270*/  BAR.SYNC.DEFER_BLOCKING 0x0 ;  /* 0x0000000000007b1d */ /* 0x000fec0000010000 */
[----:B------:R-:W-:Y:S04]  /*0280*/  LDS R25, [R10] ;  /* 0x000000000a197984 */ /* 0x000fe80000000800 */
[----:B0-----:R-:W0:Y:S04]  /*0290*/  LDS.128 R4, [R16] ;  /* 0x0000000010047984 */ /* 0x001e280000000c00 */
[----:B------:R-:W1:Y:S04]  /*02a0*/  LDS R27, [R10+0x80] ;  /* 0x000080000a1b7984 */ /* 0x000e680000000800 */
[----:B------:R-:W2:Y:S04]  /*02b0*/  LDS R17, [R10+0x100] ;  /* 0x000100000a117984 */ /* 0x000ea80000000800 */
[----:B------:R-:W-:Y:S04]  /*02c0*/  LDS.128 R12, [R16+0x10] ;  /* 0x00001000100c7984 */ /* 0x000fe80000000c00 */
[----:B------:R-:W-:Y:S01]  /*02d0*/  LDS R24, [R10+0x280] ;  /* 0x000280000a187984 */ /* 0x000fe20000000800 */
[----:B0-----:R-:W-:-:S03]  /*02e0*/  FFMA R26, R4, R25, RZ ;  /* 0x00000019041a7223 */ /* 0x001fc600000000ff */
[----:B------:R-:W0:Y:S01]  /*02f0*/  LDS R4, [R10+0x180] ;  /* 0x000180000a047984 */ /* 0x000e220000000800 */
[----:B-1----:R-:W-:-:S03]  /*0300*/  FFMA R26, R27, R5, R26 ;  /* 0x000000051b1a7223 */ /* 0x002fc6000000001a */
[----:B------:R-:W1:Y:S01]  /*0310*/  LDS R27, [R10+0x200] ;  /* 0x000200000a1b7984 */ /* 0x000e620000000800 */
[----:B--2---:R-:W-:-:S03]  /*0320*/  FFMA R5, R17, R6, R26 ;  /* 0x0000000611057223 */ /* 0x004fc6000000001a */
[----:B------:R-:W2:Y:S01]  /*0330*/  LDG.E R17, desc[UR8][R22.64] ;  /* 0x0000000816117981 */ /* 0x000ea2000c1e1900 */
[----:B------:R-:W-:Y:S02]  /*0340*/  IADD3 R8, PT, PT, R8, 0x1, RZ ;  /* 0x0000000108087810 */ /* 0x000fe40007ffe0ff */
[----:B------:R-:W-:Y:S01]  /*0350*/  IADD3 R2, PT, PT, R2, 0x20, RZ ;  /* 0x0000002002027810 */ /* 0x000fe20007ffe0ff */
[----:B------:R-:W3:Y:S01]  /*0360*/  LDS R25, [R10+0x300] ;  /* 0x000300000a197984 */ /* 0x000ee20000000800 */
[----:B------:R-:W-:Y:S02]  /*0370*/  ISETP.NE.AND P0, PT, R8, RZ, PT ;  /* 0x000000ff0800720c */ /* 0x000fe40003f05270 */
[----:B------:R-:W-:Y:S01]  /*0380*/  LEA R3, R0, R3, 0x5 ;  /* 0x0000000300037211 */ /* 0x000fe200078e28ff */
[----:B0-----:R-:W-:-:S04]  /*0390*/  FFMA R5, R4, R7, R5 ;  /* 0x0000000704057223 */ /* 0x001fc80000000005 */
[----:B-1----:R-:W-:Y:S02]  /*03a0*/  FFMA R5, R12, R27, R5 ;  /* 0x0000001b0c057223 */ /* 0x002fe40000000005 */
[----:B------:R-:W0:Y:S02]  /*03b0*/  LDS R12, [R10+0x380] ;  /* 0x000380000a0c7984 */ /* 0x000e240000000800 */
[----:B------:R-:W-:Y:S02]  /*03c0*/  FFMA R26, R24, R13, R5 ;  /* 0x0000000d181a7223 */ /* 0x000fe40000000005 */
[----:B------:R-:W-:Y:S02]  /*03d0*/  LDS R27, [R10+0x400] ;  /* 0x000400000a1b7984 */ /* 0x000fe40000000800 */
[----:B---3--:R-:W-:Y:S02]  /*03e0*/  FFMA R13, R25, R14, R26 ;  /* 0x0000000e190d7223 */ /* 0x008fe4000000001a */
[----:B------:R-:W1:Y:S04]  /*03f0*/  LDS.128 R4, [R16+0x20] ;  /* 0x0000200010047984 */ /* 0x000e680000000c00 */
[----:B------:R-:W3:Y:S04]  /*0400*/  LDS R24, [R10+0x480] ;  /* 0x000480000a187984 */ /* 0x000ee80000000800 */
[----:B------:R-:W4:Y:S01]  /*0410*/  LDS R25, [R10+0x500] ;  /* 0x000500000a197984 */ /* 0x000f220000000800 */
[----:B0-----:R-:W-:-:S04]  /*0420*/  FFMA R13, R12, R15, R13 ;  /* 0x0000000f0c0d7223 */ /* 0x001fc8000000000d */
[----:B-1----:R-:W-:Y:S02]  /*0430*/  FFMA R13, R4, R27, R13 ;  /* 0x0000001b040d7223 */ /* 0x002fe4000000000d */
[----:B------:R-:W0:Y:S02]  /*0440*/  LDS R4, [R10+0x580] ;  /* 0x000580000a047984 */ /* 0x000e240000000800 */
[----:B---3--:R-:W-:Y:S02]  /*0450*/  FFMA R26, R24, R5, R13 ;  /* 0x00000005181a7223 */ /* 0x008fe4000000000d */
[----:B------:R-:W-:Y:S02]  /*0460*/  LDS R27, [R10+0x600] ;  /* 0x000600000a1b7984 */ /* 0x000fe40000000800 */
[----:B----4-:R-:W-:Y:S02]  /*0470*/  FFMA R5, R25, R6, R26 ;  /* 0x0000000619057223 */ /* 0x010fe4000000001a */
        /* <DEDUP_REMOVED lines=38> */
[----:B------:R-:W4:Y:S04]  /*06e0*/  LDS R24, [R10+0xf00] ;  /* 0x000f00000a187984 */ /* 0x000f280000000800 */
[----:B------:R-:W5:Y:S01]  /*06f0*/  LDS R6, [R10+0xf80] ;  /* 0x000f80000a067984 */ /* 0x000f620000000800 */
[----:B0-----:R-:W-:-:S04]  /*0700*/  FFMA R7, R4, R7, R25 ;  /* 0x0000000704077223 */ /* 0x001fc80000000019 */
[----:B-1----:R-:W-:-:S04]  /*0710*/  FFMA R12, R12, R5, R7 ;  /* 0x000000050c0c7223 */ /* 0x002fc80000000007 */
[----:B---3--:R-:W-:-:S04]  /*0720*/  FFMA R13, R27, R13, R12 ;  /* 0x0000000d1b0d7223 */ /* 0x008fc8000000000c */
[----:B----4-:R-:W-:-:S04]  /*0730*/  FFMA R13, R24, R14, R13 ;  /* 0x0000000e180d7223 */ /* 0x010fc8000000000d */
[----:B-----5:R-:W-:-:S04]  /*0740*/  FFMA R6, R6, R15, R13 ;  /* 0x0000000f06067223 */ /* 0x020fc8000000000d */
[----:B--2---:R-:W-:-:S05]  /*0750*/  FADD R17, R6, R17 ;  /* 0x0000001106117221 */ /* 0x004fca0000000000 */
[----:B------:R0:W-:Y:S01]  /*0760*/  STG.E desc[UR8][R22.64], R17 ;  /* 0x0000001116007986 */ /* 0x0001e2000c101908 */
[----:B------:R-:W-:Y:S06]  /*0770*/  BAR.SYNC.DEFER_BLOCKING 0x0 ;  /* 0x0000000000007b1d */ /* 0x000fec0000010000 */
[----:B------:R-:W-:Y:S05]  /*0780*/  @P0 BRA `(.L_x_5) ;  /* 0xfffffff800a00947 */ /* 0x000fea000383ffff */
[----:B------:R-:W-:Y:S05]  /*0790*/  EXIT ;  /* 0x000000000000794d */ /* 0x000fea0003800000 */
.L_x_6:
        /* <DEDUP_REMOVED lines=14> */
.L_x_8:


//--------------------- .nv.shared.reserved.0     --------------------------
	.section	.nv.shared.reserved.0,"aw",@nobits
	.weak		__nv_reservedSMEM_offset_0_alias
	.size		__nv_reservedSMEM_offset_0_alias, 0, 64
	.other		__nv_reservedSMEM_offset_0_alias,@"STO_CUDA_RESERVED_SHARED STV_DEFAULT"
__nv_reservedSMEM_offset_0_alias:
	.zero		0
	.zero		64


//--------------------- .nv.shared._Z32matrix_multiplication_tiled_cudaPfS_S_i --------------------------
	.section	.nv.shared._Z32matrix_multiplication_tiled_cudaPfS_S_i,"aw",@nobits
	.sectionflags	@""
	.align	4
.nv.shared._Z32matrix_multiplication_tiled_cudaPfS_S_i:
	.zero		9216


//--------------------- .nv.constant0._Z32matrix_multiplication_naive_cudaPfS_S_i --------------------------
	.section	.nv.constant0._Z32matrix_multiplication_naive_cudaPfS_S_i,"a",@progbits
	.sectionflags	@""
	.align	4
.nv.constant0._Z32matrix_multiplication_naive_cudaPfS_S_i:
	.zero		924


//--------------------- .nv.constant0._Z32matrix_multiplication_tiled_cudaPfS_S_i --------------------------
	.section	.nv.constant0._Z32matrix_multiplication_tiled_cudaPfS_S_i,"a",@progbits
	.sectionflags	@""
	.align	4
.nv.constant0._Z32matrix_multiplication_tiled_cudaPfS_S_i:
	.zero		924


//--------------------- SYMBOLS --------------------------

	.type		.nv.reservedSmem.offset0,@object
	.size		.nv.reservedSmem.offset0,0x4
	.type		.nv.reservedSmem.cap,@object
	.size		.nv.reservedSmem.cap,0x4
